//
// Generated by NVIDIA NVVM Compiler
//
// Compiler Build ID: CL-36424714
// Cuda compilation tools, release 13.0, V13.0.88
// Based on NVVM 20.0.0
//

.version 9.0
.target sm_100
.address_size 64

	// .globl	_Z17ExponentialKernelPfPKfi
// _ZZ6sumRedPfS_iE5sdata has been demoted
// _ZZ12MaxReductionPfS_iE5sdata has been demoted

.visible .entry _Z17ExponentialKernelPfPKfi(
	.param .u64 .ptr .align 1 _Z17ExponentialKernelPfPKfi_param_0,
	.param .u64 .ptr .align 1 _Z17ExponentialKernelPfPKfi_param_1,
	.param .u32 _Z17ExponentialKernelPfPKfi_param_2
)
{
	.reg .pred 	%p<2>;
	.reg .b32 	%r<8>;
	.reg .b32 	%f<16>;
	.reg .b64 	%rd<7>;

	ld.param.u64 	%rd1, [_Z17ExponentialKernelPfPKfi_param_0];
	ld.param.u64 	%rd2, [_Z17ExponentialKernelPfPKfi_param_1];
	ld.param.u32 	%r2, [_Z17ExponentialKernelPfPKfi_param_2];
	mov.u32 	%r3, %tid.x;
	mov.u32 	%r4, %ctaid.x;
	mov.u32 	%r5, %ntid.x;
	mad.lo.s32 	%r1, %r4, %r5, %r3;
	setp.ge.s32 	%p1, %r1, %r2;
	@%p1 bra 	$L__BB0_2;
	cvta.to.global.u64 	%rd3, %rd1;
	cvta.to.global.u64 	%rd4, %rd2;
	mul.wide.s32 	%rd5, %r1, 4;
	add.s64 	%rd6, %rd3, %rd5;
	ld.global.f32 	%f1, [%rd6];
	ld.global.f32 	%f2, [%rd4];
	sub.f32 	%f3, %f1, %f2;
	fma.rn.f32 	%f4, %f3, 0f3BBB989D, 0f3F000000;
	cvt.sat.f32.f32 	%f5, %f4;
	mov.f32 	%f6, 0f4B400001;
	mov.f32 	%f7, 0f437C0000;
	fma.rm.f32 	%f8, %f5, %f7, %f6;
	add.f32 	%f9, %f8, 0fCB40007F;
	neg.f32 	%f10, %f9;
	fma.rn.f32 	%f11, %f3, 0f3FB8AA3B, %f10;
	fma.rn.f32 	%f12, %f3, 0f32A57060, %f11;
	mov.b32 	%r6, %f8;
	shl.b32 	%r7, %r6, 23;
	mov.b32 	%f13, %r7;
	ex2.approx.ftz.f32 	%f14, %f12;
	mul.f32 	%f15, %f14, %f13;
	st.global.f32 	[%rd6], %f15;
$L__BB0_2:
	ret;

}
	// .globl	_Z17safeSoftmaxKernelPfPKfi
.visible .entry _Z17safeSoftmaxKernelPfPKfi(
	.param .u64 .ptr .align 1 _Z17safeSoftmaxKernelPfPKfi_param_0,
	.param .u64 .ptr .align 1 _Z17safeSoftmaxKernelPfPKfi_param_1,
	.param .u32 _Z17safeSoftmaxKernelPfPKfi_param_2
)
{
	.reg .pred 	%p<2>;
	.reg .b32 	%r<6>;
	.reg .b32 	%f<4>;
	.reg .b64 	%rd<7>;

	ld.param.u64 	%rd1, [_Z17safeSoftmaxKernelPfPKfi_param_0];
	ld.param.u64 	%rd2, [_Z17safeSoftmaxKernelPfPKfi_param_1];
	ld.param.u32 	%r2, [_Z17safeSoftmaxKernelPfPKfi_param_2];
	mov.u32 	%r3, %tid.x;
	mov.u32 	%r4, %ctaid.x;
	mov.u32 	%r5, %ntid.x;
	mad.lo.s32 	%r1, %r4, %r5, %r3;
	setp.ge.s32 	%p1, %r1, %r2;
	@%p1 bra 	$L__BB1_2;
	cvta.to.global.u64 	%rd3, %rd1;
	cvta.to.global.u64 	%rd4, %rd2;
	mul.wide.s32 	%rd5, %r1, 4;
	add.s64 	%rd6, %rd3, %rd5;
	ld.global.f32 	%f1, [%rd6];
	ld.global.f32 	%f2, [%rd4];
	div.rn.f32 	%f3, %f1, %f2;
	st.global.f32 	[%rd6], %f3;
$L__BB1_2:
	ret;

}
	// .globl	_Z6sumRedPfS_i
.visible .entry _Z6sumRedPfS_i(
	.param .u64 .ptr .align 1 _Z6sumRedPfS_i_param_0,
	.param .u64 .ptr .align 1 _Z6sumRedPfS_i_param_1,
	.param .u32 _Z6sumRedPfS_i_param_2
)
{
	.reg .pred 	%p<6>;
	.reg .b32 	%r<14>;
	.reg .b32 	%f<9>;
	.reg .b64 	%rd<7>;
	// demoted variable
	.shared .align 4 .b8 _ZZ6sumRedPfS_iE5sdata[512];
	ld.param.u64 	%rd1, [_Z6sumRedPfS_i_param_0];
	ld.param.u64 	%rd2, [_Z6sumRedPfS_i_param_1];
	ld.param.u32 	%r7, [_Z6sumRedPfS_i_param_2];
	mov.u32 	%r1, %tid.x;
	mov.u32 	%r8, %ctaid.x;
	mov.u32 	%r13, %ntid.x;
	mad.lo.s32 	%r3, %r8, %r13, %r1;
	setp.ge.s32 	%p1, %r3, %r7;
	mov.f32 	%f8, 0f00000000;
	@%p1 bra 	$L__BB2_2;
	cvta.to.global.u64 	%rd3, %rd1;
	mul.wide.s32 	%rd4, %r3, 4;
	add.s64 	%rd5, %rd3, %rd4;
	ld.global.f32 	%f8, [%rd5];
$L__BB2_2:
	shl.b32 	%r9, %r1, 2;
	mov.u32 	%r10, _ZZ6sumRedPfS_iE5sdata;
	add.s32 	%r4, %r10, %r9;
	st.shared.f32 	[%r4], %f8;
	bar.sync 	0;
	setp.lt.u32 	%p2, %r13, 2;
	@%p2 bra 	$L__BB2_6;
$L__BB2_3:
	shr.u32 	%r6, %r13, 1;
	setp.ge.u32 	%p3, %r1, %r6;
	@%p3 bra 	$L__BB2_5;
	shl.b32 	%r11, %r6, 2;
	add.s32 	%r12, %r4, %r11;
	ld.shared.f32 	%f4, [%r12];
	ld.shared.f32 	%f5, [%r4];
	add.f32 	%f6, %f4, %f5;
	st.shared.f32 	[%r4], %f6;
$L__BB2_5:
	bar.sync 	0;
	setp.gt.u32 	%p4, %r13, 3;
	mov.u32 	%r13, %r6;
	@%p4 bra 	$L__BB2_3;
$L__BB2_6:
	setp.ne.s32 	%p5, %r1, 0;
	@%p5 bra 	$L__BB2_8;
	ld.shared.f32 	%f7, [_ZZ6sumRedPfS_iE5sdata];
	cvta.to.global.u64 	%rd6, %rd2;
	st.global.f32 	[%rd6], %f7;
$L__BB2_8:
	ret;

}
	// .globl	_Z12MaxReductionPfS_i
.visible .entry _Z12MaxReductionPfS_i(
	.param .u64 .ptr .align 1 _Z12MaxReductionPfS_i_param_0,
	.param .u64 .ptr .align 1 _Z12MaxReductionPfS_i_param_1,
	.param .u32 _Z12MaxReductionPfS_i_param_2
)
{
	.reg .pred 	%p<7>;
	.reg .b32 	%r<14>;
	.reg .b32 	%f<9>;
	.reg .b64 	%rd<7>;
	// demoted variable
	.shared .align 4 .b8 _ZZ12MaxReductionPfS_iE5sdata[512];
	ld.param.u64 	%rd1, [_Z12MaxReductionPfS_i_param_0];
	ld.param.u64 	%rd2, [_Z12MaxReductionPfS_i_param_1];
	ld.param.u32 	%r7, [_Z12MaxReductionPfS_i_param_2];
	mov.u32 	%r1, %tid.x;
	mov.u32 	%r8, %ctaid.x;
	mov.u32 	%r13, %ntid.x;
	mad.lo.s32 	%r3, %r8, %r13, %r1;
	setp.ge.s32 	%p1, %r3, %r7;
	mov.f32 	%f8, 0fFF800000;
	@%p1 bra 	$L__BB3_2;
	cvta.to.global.u64 	%rd3, %rd1;
	mul.wide.s32 	%rd4, %r3, 4;
	add.s64 	%rd5, %rd3, %rd4;
	ld.global.f32 	%f8, [%rd5];
$L__BB3_2:
	shl.b32 	%r9, %r1, 2;
	mov.u32 	%r10, _ZZ12MaxReductionPfS_iE5sdata;
	add.s32 	%r4, %r10, %r9;
	st.shared.f32 	[%r4], %f8;
	bar.sync 	0;
	setp.lt.u32 	%p2, %r13, 2;
	@%p2 bra 	$L__BB3_6;
$L__BB3_3:
	shr.u32 	%r6, %r13, 1;
	setp.ge.u32 	%p3, %r1, %r6;
	@%p3 bra 	$L__BB3_5;
	ld.shared.f32 	%f4, [%r4];
	shl.b32 	%r11, %r6, 2;
	add.s32 	%r12, %r4, %r11;
	ld.shared.f32 	%f5, [%r12];
	setp.gt.f32 	%p4, %f4, %f5;
	selp.f32 	%f6, %f4, %f5, %p4;
	st.shared.f32 	[%r4], %f6;
$L__BB3_5:
	bar.sync 	0;
	setp.gt.u32 	%p5, %r13, 3;
	mov.u32 	%r13, %r6;
	@%p5 bra 	$L__BB3_3;
$L__BB3_6:
	setp.ne.s32 	%p6, %r1, 0;
	@%p6 bra 	$L__BB3_8;
	ld.shared.f32 	%f7, [_ZZ12MaxReductionPfS_iE5sdata];
	cvta.to.global.u64 	%rd6, %rd2;
	st.global.f32 	[%rd6], %f7;
$L__BB3_8:
	ret;

}


// ===== COMPILED SASS (sm_100) =====

	.target	sm_100

	.elftype	@"ET_EXEC"


//--------------------- .note.nv.tkinfo           --------------------------
	.section	.note.nv.tkinfo,"",@"SHT_NOTE"
	.sectionflags	@"SHF_NOTE_NV_TKINFO"
	.tkinfo
        /*0018*/ 	.word	0x00000002
        /*0030*/ 	.string	""
        /*0030*/ 	.string	"ptxas"
        /*0030*/ 	.string	"Cuda compilation tools, release 13.0, V13.0.88"
        /*0030*/ 	.string	"Build cuda_13.0.r13.0/compiler.36424714_0"
        /*0030*/ 	.string	"-arch sm_100 -m 64 "



//--------------------- .note.nv.cuinfo           --------------------------
	.section	.note.nv.cuinfo,"",@"SHT_NOTE"
	.sectionflags	@"SHF_NOTE_NV_CUINFO"
        /*0018*/ 	.short	0x0002
        /*001a*/ 	.short	0x0064
        /*001c*/ 	.short	0x0082
	.zero		2


//--------------------- .nv.info                  --------------------------
	.section	.nv.info,"",@"SHT_CUDA_INFO"
	.align	4


	//----- nvinfo : EIATTR_REGCOUNT
	.align		4
        /*0000*/ 	.byte	0x04, 0x2f
        /*0002*/ 	.short	(.L_1 - .L_0)
	.align		4
.L_0:
        /*0004*/ 	.word	index@(_Z17ExponentialKernelPfPKfi)
        /*0008*/ 	.word	0x0000000c


	//----- nvinfo : EIATTR_FRAME_SIZE
	.align		4
.L_1:
        /*000c*/ 	.byte	0x04, 0x11
        /*000e*/ 	.short	(.L_3 - .L_2)
	.align		4
.L_2:
        /*0010*/ 	.word	index@(_Z17ExponentialKernelPfPKfi)
        /*0014*/ 	.word	0x00000000


	//----- nvinfo : EIATTR_REGCOUNT
	.align		4
.L_3:
        /*0018*/ 	.byte	0x04, 0x2f
        /*001a*/ 	.short	(.L_5 - .L_4)
	.align		4
.L_4:
        /*001c*/ 	.word	index@(_Z17safeSoftmaxKernelPfPKfi)
        /*0020*/ 	.word	0x00000010


	//----- nvinfo : EIATTR_FRAME_SIZE
	.align		4
.L_5:
        /*0024*/ 	.byte	0x04, 0x11
        /*0026*/ 	.short	(.L_7 - .L_6)
	.align		4
.L_6:
        /*0028*/ 	.word	index@($__internal_0_$__cuda_sm3x_div_rn_noftz_f32_slowpath)
        /*002c*/ 	.word	0x00000000


	//----- nvinfo : EIATTR_FRAME_SIZE
	.align		4
.L_7:
        /*0030*/ 	.byte	0x04, 0x11
        /*0032*/ 	.short	(.L_9 - .L_8)
	.align		4
.L_8:
        /*0034*/ 	.word	index@(_Z17safeSoftmaxKernelPfPKfi)
        /*0038*/ 	.word	0x00000000


	//----- nvinfo : EIATTR_REGCOUNT
	.align		4
.L_9:
        /*003c*/ 	.byte	0x04, 0x2f
        /*003e*/ 	.short	(.L_11 - .L_10)
	.align		4
.L_10:
        /*0040*/ 	.word	index@(_Z6sumRedPfS_i)
        /*0044*/ 	.word	0x0000000a


	//----- nvinfo : EIATTR_FRAME_SIZE
	.align		4
.L_11:
        /*0048*/ 	.byte	0x04, 0x11
        /*004a*/ 	.short	(.L_13 - .L_12)
	.align		4
.L_12:
        /*004c*/ 	.word	index@(_Z6sumRedPfS_i)
        /*0050*/ 	.word	0x00000000


	//----- nvinfo : EIATTR_REGCOUNT
	.align		4
.L_13:
        /*0054*/ 	.byte	0x04, 0x2f
        /*0056*/ 	.short	(.L_15 - .L_14)
	.align		4
.L_14:
        /*0058*/ 	.word	index@(_Z12MaxReductionPfS_i)
        /*005c*/ 	.word	0x0000000a


	//----- nvinfo : EIATTR_FRAME_SIZE
	.align		4
.L_15:
        /*0060*/ 	.byte	0x04, 0x11
        /*0062*/ 	.short	(.L_17 - .L_16)
	.align		4
.L_16:
        /*0064*/ 	.word	index@(_Z12MaxReductionPfS_i)
        /*0068*/ 	.word	0x00000000


	//----- nvinfo : EIATTR_MIN_STACK_SIZE
	.align		4
.L_17:
        /*006c*/ 	.byte	0x04, 0x12
        /*006e*/ 	.short	(.L_19 - .L_18)
	.align		4
.L_18:
        /*0070*/ 	.word	index@(_Z12MaxReductionPfS_i)
        /*0074*/ 	.word	0x00000000


	//----- nvinfo : EIATTR_MIN_STACK_SIZE
	.align		4
.L_19:
        /*0078*/ 	.byte	0x04, 0x12
        /*007a*/ 	.short	(.L_21 - .L_20)
	.align		4
.L_20:
        /*007c*/ 	.word	index@(_Z6sumRedPfS_i)
        /*0080*/ 	.word	0x00000000


	//----- nvinfo : EIATTR_MIN_STACK_SIZE
	.align		4
.L_21:
        /*0084*/ 	.byte	0x04, 0x12
        /*0086*/ 	.short	(.L_23 - .L_22)
	.align		4
.L_22:
        /*0088*/ 	.word	index@(_Z17safeSoftmaxKernelPfPKfi)
        /*008c*/ 	.word	0x00000000


	//----- nvinfo : EIATTR_MIN_STACK_SIZE
	.align		4
.L_23:
        /*0090*/ 	.byte	0x04, 0x12
        /*0092*/ 	.short	(.L_25 - .L_24)
	.align		4
.L_24:
        /*0094*/ 	.word	index@(_Z17ExponentialKernelPfPKfi)
        /*0098*/ 	.word	0x00000000
.L_25:


//--------------------- .nv.compat                --------------------------
	.section	.nv.compat,"",@"SHT_CUDA_COMPAT_INFO"
	.align	4
        /*0000*/ 	.byte	0x02, 0x09, 0x00, 0x00, 0x02, 0x02, 0x01, 0x00, 0x02, 0x05, 0x05, 0x00, 0x03, 0x07, 0x01, 0x01
        /*0010*/ 	.byte	0x02, 0x03, 0x00, 0x00, 0x02, 0x06, 0x01, 0x00, 0x04, 0x0b, 0x08, 0x00, 0x01, 0x00, 0x00, 0x00
        /*0020*/ 	.byte	0x00, 0x00, 0x00, 0x00


//--------------------- .nv.info._Z12MaxReductionPfS_i --------------------------
	.section	.nv.info._Z12MaxReductionPfS_i,"",@"SHT_CUDA_INFO"
	.sectionflags	@""
	.align	4


	//----- nvinfo : EIATTR_CUDA_API_VERSION
	.align		4
        /*0000*/ 	.byte	0x04, 0x37
        /*0002*/ 	.short	(.L_27 - .L_26)
.L_26:
        /*0004*/ 	.word	0x00000082


	//----- nvinfo : EIATTR_KPARAM_INFO
	.align		4
.L_27:
        /*0008*/ 	.byte	0x04, 0x17
        /*000a*/ 	.short	(.L_29 - .L_28)
.L_28:
        /*000c*/ 	.word	0x00000000
        /*0010*/ 	.short	0x0002
        /*0012*/ 	.short	0x0010
        /*0014*/ 	.byte	0x00, 0xf0, 0x11, 0x00


	//----- nvinfo : EIATTR_KPARAM_INFO
	.align		4
.L_29:
        /*0018*/ 	.byte	0x04, 0x17
        /*001a*/ 	.short	(.L_31 - .L_30)
.L_30:
        /*001c*/ 	.word	0x00000000
        /*0020*/ 	.short	0x0001
        /*0022*/ 	.short	0x0008
        /*0024*/ 	.byte	0x00, 0xf5, 0x21, 0x00


	//----- nvinfo : EIATTR_KPARAM_INFO
	.align		4
.L_31:
        /*0028*/ 	.byte	0x04, 0x17
        /*002a*/ 	.short	(.L_33 - .L_32)
.L_32:
        /*002c*/ 	.word	0x00000000
        /*0030*/ 	.short	0x0000
        /*0032*/ 	.short	0x0000
        /*0034*/ 	.byte	0x00, 0xf5, 0x21, 0x00


	//----- nvinfo : EIATTR_SPARSE_MMA_MASK
	.align		4
.L_33:
        /*0038*/ 	.byte	0x03, 0x50
        /*003a*/ 	.short	0x0000


	//----- nvinfo : EIATTR_MAXREG_COUNT
	.align		4
        /*003c*/ 	.byte	0x03, 0x1b
        /*003e*/ 	.short	0x00ff


	//----- nvinfo : EIATTR_NUM_BARRIERS
	.align		4
        /*0040*/ 	.byte	0x02, 0x4c
        /*0042*/ 	.byte	0x01
	.zero		1


	//----- nvinfo : EIATTR_MERCURY_ISA_VERSION
	.align		4
        /*0044*/ 	.byte	0x03, 0x5f
        /*0046*/ 	.short	0x0101


	//----- nvinfo : EIATTR_VRC_CTA_INIT_COUNT
	.align		4
        /*0048*/ 	.byte	0x02, 0x4a
	.zero		1
	.zero		1


	//----- nvinfo : EIATTR_EXIT_INSTR_OFFSETS
	.align		4
        /*004c*/ 	.byte	0x04, 0x1c
        /*004e*/ 	.short	(.L_35 - .L_34)


	//   ....[0]....
.L_34:
        /*0050*/ 	.word	0x00000210


	//   ....[1]....
        /*0054*/ 	.word	0x00000280


	//----- nvinfo : EIATTR_CBANK_PARAM_SIZE
	.align		4
.L_35:
        /*0058*/ 	.byte	0x03, 0x19
        /*005a*/ 	.short	0x0014


	//----- nvinfo : EIATTR_PARAM_CBANK
	.align		4
        /*005c*/ 	.byte	0x04, 0x0a
        /*005e*/ 	.short	(.L_37 - .L_36)
	.align		4
.L_36:
        /*0060*/ 	.word	index@(.nv.constant0._Z12MaxReductionPfS_i)
        /*0064*/ 	.short	0x0380
        /*0066*/ 	.short	0x0014


	//----- nvinfo : EIATTR_SW_WAR
	.align		4
.L_37:
        /*0068*/ 	.byte	0x04, 0x36
        /*006a*/ 	.short	(.L_39 - .L_38)
.L_38:
        /*006c*/ 	.word	0x00000008
.L_39:


//--------------------- .nv.info._Z6sumRedPfS_i   --------------------------
	.section	.nv.info._Z6sumRedPfS_i,"",@"SHT_CUDA_INFO"
	.sectionflags	@""
	.align	4


	//----- nvinfo : EIATTR_CUDA_API_VERSION
	.align		4
        /*0000*/ 	.byte	0x04, 0x37
        /*0002*/ 	.short	(.L_41 - .L_40)
.L_40:
        /*0004*/ 	.word	0x00000082


	//----- nvinfo : EIATTR_KPARAM_INFO
	.align		4
.L_41:
        /*0008*/ 	.byte	0x04, 0x17
        /*000a*/ 	.short	(.L_43 - .L_42)
.L_42:
        /*000c*/ 	.word	0x00000000
        /*0010*/ 	.short	0x0002
        /*0012*/ 	.short	0x0010
        /*0014*/ 	.byte	0x00, 0xf0, 0x11, 0x00


	//----- nvinfo : EIATTR_KPARAM_INFO
	.align		4
.L_43:
        /*0018*/ 	.byte	0x04, 0x17
        /*001a*/ 	.short	(.L_45 - .L_44)
.L_44:
        /*001c*/ 	.word	0x00000000
        /*0020*/ 	.short	0x0001
        /*0022*/ 	.short	0x0008
        /*0024*/ 	.byte	0x00, 0xf5, 0x21, 0x00


	//----- nvinfo : EIATTR_KPARAM_INFO
	.align		4
.L_45:
        /*0028*/ 	.byte	0x04, 0x17
        /*002a*/ 	.short	(.L_47 - .L_46)
.L_46:
        /*002c*/ 	.word	0x00000000
        /*0030*/ 	.short	0x0000
        /*0032*/ 	.short	0x0000
        /*0034*/ 	.byte	0x00, 0xf5, 0x21, 0x00


	//----- nvinfo : EIATTR_SPARSE_MMA_MASK
	.align		4
.L_47:
        /*0038*/ 	.byte	0x03, 0x50
        /*003a*/ 	.short	0x0000


	//----- nvinfo : EIATTR_MAXREG_COUNT
	.align		4
        /*003c*/ 	.byte	0x03, 0x1b
        /*003e*/ 	.short	0x00ff


	//----- nvinfo : EIATTR_NUM_BARRIERS
	.align		4
        /*0040*/ 	.byte	0x02, 0x4c
        /*0042*/ 	.byte	0x01
	.zero		1


	//----- nvinfo : EIATTR_MERCURY_ISA_VERSION
	.align		4
        /*0044*/ 	.byte	0x03, 0x5f
        /*0046*/ 	.short	0x0101


	//----- nvinfo : EIATTR_VRC_CTA_INIT_COUNT
	.align		4
        /*0048*/ 	.byte	0x02, 0x4a
	.zero		1
	.zero		1


	//----- nvinfo : EIATTR_EXIT_INSTR_OFFSETS
	.align		4
        /*004c*/ 	.byte	0x04, 0x1c
        /*004e*/ 	.short	(.L_49 - .L_48)


	//   ....[0]....
.L_48:
        /*0050*/ 	.word	0x00000200


	//   ....[1]....
        /*0054*/ 	.word	0x00000270


	//----- nvinfo : EIATTR_CBANK_PARAM_SIZE
	.align		4
.L_49:
        /*0058*/ 	.byte	0x03, 0x19
        /*005a*/ 	.short	0x0014


	//----- nvinfo : EIATTR_PARAM_CBANK
	.align		4
        /*005c*/ 	.byte	0x04, 0x0a
        /*005e*/ 	.short	(.L_51 - .L_50)
	.align		4
.L_50:
        /*0060*/ 	.word	index@(.nv.constant0._Z6sumRedPfS_i)
        /*0064*/ 	.short	0x0380
        /*0066*/ 	.short	0x0014


	//----- nvinfo : EIATTR_SW_WAR
	.align		4
.L_51:
        /*0068*/ 	.byte	0x04, 0x36
        /*006a*/ 	.short	(.L_53 - .L_52)
.L_52:
        /*006c*/ 	.word	0x00000008
.L_53:


//--------------------- .nv.info._Z17safeSoftmaxKernelPfPKfi --------------------------
	.section	.nv.info._Z17safeSoftmaxKernelPfPKfi,"",@"SHT_CUDA_INFO"
	.sectionflags	@""
	.align	4


	//----- nvinfo : EIATTR_CUDA_API_VERSION
	.align		4
        /*0000*/ 	.byte	0x04, 0x37
        /*0002*/ 	.short	(.L_55 - .L_54)
.L_54:
        /*0004*/ 	.word	0x00000082


	//----- nvinfo : EIATTR_KPARAM_INFO
	.align		4
.L_55:
        /*0008*/ 	.byte	0x04, 0x17
        /*000a*/ 	.short	(.L_57 - .L_56)
.L_56:
        /*000c*/ 	.word	0x00000000
        /*0010*/ 	.short	0x0002
        /*0012*/ 	.short	0x0010
        /*0014*/ 	.byte	0x00, 0xf0, 0x11, 0x00


	//----- nvinfo : EIATTR_KPARAM_INFO
	.align		4
.L_57:
        /*0018*/ 	.byte	0x04, 0x17
        /*001a*/ 	.short	(.L_59 - .L_58)
.L_58:
        /*001c*/ 	.word	0x00000000
        /*0020*/ 	.short	0x0001
        /*0022*/ 	.short	0x0008
        /*0024*/ 	.byte	0x00, 0xf5, 0x21, 0x00


	//----- nvinfo : EIATTR_KPARAM_INFO
	.align		4
.L_59:
        /*0028*/ 	.byte	0x04, 0x17
        /*002a*/ 	.short	(.L_61 - .L_60)
.L_60:
        /*002c*/ 	.word	0x00000000
        /*0030*/ 	.short	0x0000
        /*0032*/ 	.short	0x0000
        /*0034*/ 	.byte	0x00, 0xf5, 0x21, 0x00


	//----- nvinfo : EIATTR_SPARSE_MMA_MASK
	.align		4
.L_61:
        /*0038*/ 	.byte	0x03, 0x50
        /*003a*/ 	.short	0x0000


	//----- nvinfo : EIATTR_MAXREG_COUNT
	.align		4
        /*003c*/ 	.byte	0x03, 0x1b
        /*003e*/ 	.short	0x00ff


	//----- nvinfo : EIATTR_MERCURY_ISA_VERSION
	.align		4
        /*0040*/ 	.byte	0x03, 0x5f
        /*0042*/ 	.short	0x0101


	//----- nvinfo : EIATTR_VRC_CTA_INIT_COUNT
	.align		4
        /*0044*/ 	.byte	0x02, 0x4a
	.zero		1
	.zero		1


	//----- nvinfo : EIATTR_EXIT_INSTR_OFFSETS
	.align		4
        /*0048*/ 	.byte	0x04, 0x1c
        /*004a*/ 	.short	(.L_63 - .L_62)


	//   ....[0]....
.L_62:
        /*004c*/ 	.word	0x00000070


	//   ....[1]....
        /*0050*/ 	.word	0x000001c0


	//----- nvinfo : EIATTR_CRS_STACK_SIZE
	.align		4
.L_63:
        /*0054*/ 	.byte	0x04, 0x1e
        /*0056*/ 	.short	(.L_65 - .L_64)
.L_64:
        /*0058*/ 	.word	0x00000000


	//----- nvinfo : EIATTR_CBANK_PARAM_SIZE
	.align		4
.L_65:
        /*005c*/ 	.byte	0x03, 0x19
        /*005e*/ 	.short	0x0014


	//----- nvinfo : EIATTR_PARAM_CBANK
	.align		4
        /*0060*/ 	.byte	0x04, 0x0a
        /*0062*/ 	.short	(.L_67 - .L_66)
	.align		4
.L_66:
        /*0064*/ 	.word	index@(.nv.constant0._Z17safeSoftmaxKernelPfPKfi)
        /*0068*/ 	.short	0x0380
        /*006a*/ 	.short	0x0014


	//----- nvinfo : EIATTR_SW_WAR
	.align		4
.L_67:
        /*006c*/ 	.byte	0x04, 0x36
        /*006e*/ 	.short	(.L_69 - .L_68)
.L_68:
        /*0070*/ 	.word	0x00000008
.L_69:


//--------------------- .nv.info._Z17ExponentialKernelPfPKfi --------------------------
	.section	.nv.info._Z17ExponentialKernelPfPKfi,"",@"SHT_CUDA_INFO"
	.sectionflags	@""
	.align	4


	//----- nvinfo : EIATTR_CUDA_API_VERSION
	.align		4
        /*0000*/ 	.byte	0x04, 0x37
        /*0002*/ 	.short	(.L_71 - .L_70)
.L_70:
        /*0004*/ 	.word	0x00000082


	//----- nvinfo : EIATTR_KPARAM_INFO
	.align		4
.L_71:
        /*0008*/ 	.byte	0x04, 0x17
        /*000a*/ 	.short	(.L_73 - .L_72)
.L_72:
        /*000c*/ 	.word	0x00000000
        /*0010*/ 	.short	0x0002
        /*0012*/ 	.short	0x0010
        /*0014*/ 	.byte	0x00, 0xf0, 0x11, 0x00


	//----- nvinfo : EIATTR_KPARAM_INFO
	.align		4
.L_73:
        /*0018*/ 	.byte	0x04, 0x17
        /*001a*/ 	.short	(.L_75 - .L_74)
.L_74:
        /*001c*/ 	.word	0x00000000
        /*0020*/ 	.short	0x0001
        /*0022*/ 	.short	0x0008
        /*0024*/ 	.byte	0x00, 0xf5, 0x21, 0x00


	//----- nvinfo : EIATTR_KPARAM_INFO
	.align		4
.L_75:
        /*0028*/ 	.byte	0x04, 0x17
        /*002a*/ 	.short	(.L_77 - .L_76)
.L_76:
        /*002c*/ 	.word	0x00000000
        /*0030*/ 	.short	0x0000
        /*0032*/ 	.short	0x0000
        /*0034*/ 	.byte	0x00, 0xf5, 0x21, 0x00


	//----- nvinfo : EIATTR_SPARSE_MMA_MASK
	.align		4
.L_77:
        /*0038*/ 	.byte	0x03, 0x50
        /*003a*/ 	.short	0x0000


	//----- nvinfo : EIATTR_MAXREG_COUNT
	.align		4
        /*003c*/ 	.byte	0x03, 0x1b
        /*003e*/ 	.short	0x00ff


	//----- nvinfo : EIATTR_MERCURY_ISA_VERSION
	.align		4
        /*0040*/ 	.byte	0x03, 0x5f
        /*0042*/ 	.short	0x0101


	//----- nvinfo : EIATTR_VRC_CTA_INIT_COUNT
	.align		4
        /*0044*/ 	.byte	0x02, 0x4a
	.zero		1
	.zero		1


	//----- nvinfo : EIATTR_EXIT_INSTR_OFFSETS
	.align		4
        /*0048*/ 	.byte	0x04, 0x1c
        /*004a*/ 	.short	(.L_79 - .L_78)


	//   ....[0]....
.L_78:
        /*004c*/ 	.word	0x00000070


	//   ....[1]....
        /*0050*/ 	.word	0x000001a0


	//----- nvinfo : EIATTR_CBANK_PARAM_SIZE
	.align		4
.L_79:
        /*0054*/ 	.byte	0x03, 0x19
        /*0056*/ 	.short	0x0014


	//----- nvinfo : EIATTR_PARAM_CBANK
	.align		4
        /*0058*/ 	.byte	0x04, 0x0a
        /*005a*/ 	.short	(.L_81 - .L_80)
	.align		4
.L_80:
        /*005c*/ 	.word	index@(.nv.constant0._Z17ExponentialKernelPfPKfi)
        /*0060*/ 	.short	0x0380
        /*0062*/ 	.short	0x0014


	//----- nvinfo : EIATTR_SW_WAR
	.align		4
.L_81:
        /*0064*/ 	.byte	0x04, 0x36
        /*0066*/ 	.short	(.L_83 - .L_82)
.L_82:
        /*0068*/ 	.word	0x00000008
.L_83:


//--------------------- .nv.callgraph             --------------------------
	.section	.nv.callgraph,"",@"SHT_CUDA_CALLGRAPH"
	.align	4
	.sectionentsize	8
	.align		4
        /*0000*/ 	.word	0x00000000
	.align		4
        /*0004*/ 	.word	0xffffffff
	.align		4
        /*0008*/ 	.word	0x00000000
	.align		4
        /*000c*/ 	.word	0xfffffffe
	.align		4
        /*0010*/ 	.word	0x00000000
	.align		4
        /*0014*/ 	.word	0xfffffffd
	.align		4
        /*0018*/ 	.word	0x00000000
	.align		4
        /*001c*/ 	.word	0xfffffffc


//--------------------- .text._Z12MaxReductionPfS_i --------------------------
	.section	.text._Z12MaxReductionPfS_i,"ax",@progbits
	.align	128
        .global         _Z12MaxReductionPfS_i
        .type           _Z12MaxReductionPfS_i,@function
        .size           _Z12MaxReductionPfS_i,(.L_x_22 - _Z12MaxReductionPfS_i)
        .other          _Z12MaxReductionPfS_i,@"STO_CUDA_ENTRY STV_DEFAULT"
_Z12MaxReductionPfS_i:
.text._Z12MaxReductionPfS_i:
[----:B------:R-:W-:Y:S01]  /*0000*/  LDC R1, c[0x0][0x37c] ;  /* 0x0000df00ff017b82 */ /* 0x000fe20000000800 */
[----:B------:R-:W0:Y:S07]  /*0010*/  S2R R7, SR_TID.X ;  /* 0x0000000000077919 */ /* 0x000e2e0000002100 */
[----:B------:R-:W0:Y:S01]  /*0020*/  S2UR UR4, SR_CTAID.X ;  /* 0x00000000000479c3 */ /* 0x000e220000002500 */
[----:B------:R-:W1:Y:S01]  /*0030*/  LDCU UR5, c[0x0][0x390] ;  /* 0x00007200ff0577ac */ /* 0x000e620008000800 */
[----:B------:R-:W-:Y:S01]  /*0040*/  IMAD.MOV.U32 R4, RZ, RZ, -0x800000 ;  /* 0xff800000ff047424 */ /* 0x000fe200078e00ff */
[----:B------:R-:W2:Y:S05]  /*0050*/  LDCU.64 UR6, c[0x0][0x358] ;  /* 0x00006b00ff0677ac */ /* 0x000eaa0008000a00 */
[----:B------:R-:W0:Y:S02]  /*0060*/  LDC R0, c[0x0][0x360] ;  /* 0x0000d800ff007b82 */ /* 0x000e240000000800 */
[----:B0-----:R-:W-:-:S05]  /*0070*/  IMAD R5, R0, UR4, R7 ;  /* 0x0000000400057c24 */ /* 0x001fca000f8e0207 */
[----:B-1----:R-:W-:-:S13]  /*0080*/  ISETP.GE.AND P0, PT, R5, UR5, PT ;  /* 0x0000000505007c0c */ /* 0x002fda000bf06270 */
[----:B------:R-:W0:Y:S02]  /*0090*/  @!P0 LDC.64 R2, c[0x0][0x380] ;  /* 0x0000e000ff028b82 */ /* 0x000e240000000a00 */
[----:B0-----:R-:W-:-:S05]  /*00a0*/  @!P0 IMAD.WIDE R2, R5, 0x4, R2 ;  /* 0x0000000405028825 */ /* 0x001fca00078e0202 */
[----:B--2---:R-:W2:Y:S01]  /*00b0*/  @!P0 LDG.E R4, desc[UR6][R2.64] ;  /* 0x0000000602048981 */ /* 0x004ea2000c1e1900 */
[----:B------:R-:W0:Y:S01]  /*00c0*/  S2UR UR5, SR_CgaCtaId ;  /* 0x00000000000579c3 */ /* 0x000e220000008800 */
[----:B------:R-:W-:Y:S01]  /*00d0*/  UMOV UR4, 0x400 ;  /* 0x0000040000047882 */ /* 0x000fe20000000000 */
[----:B------:R-:W-:Y:S02]  /*00e0*/  ISETP.GE.U32.AND P1, PT, R0, 0x2, PT ;  /* 0x000000020000780c */ /* 0x000fe40003f26070 */
[----:B------:R-:W-:Y:S01]  /*00f0*/  ISETP.NE.AND P0, PT, R7, RZ, PT ;  /* 0x000000ff0700720c */ /* 0x000fe20003f05270 */
[----:B0-----:R-:W-:-:S06]  /*0100*/  ULEA UR4, UR5, UR4, 0x18 ;  /* 0x0000000405047291 */ /* 0x001fcc000f8ec0ff */
[----:B------:R-:W-:-:S05]  /*0110*/  LEA R5, R7, UR4, 0x2 ;  /* 0x0000000407057c11 */ /* 0x000fca000f8e10ff */
[----:B--2---:R0:W-:Y:S01]  /*0120*/  STS [R5], R4 ;  /* 0x0000000405007388 */ /* 0x0041e20000000800 */
[----:B------:R-:W-:Y:S06]  /*0130*/  BAR.SYNC.DEFER_BLOCKING 0x0 ;  /* 0x0000000000007b1d */ /* 0x000fec0000010000 */
[----:B------:R-:W-:Y:S05]  /*0140*/  @!P1 BRA `(.L_x_0) ;  /* 0x0000000000309947 */ /* 0x000fea0003800000 */
.L_x_1:
[----:B0-----:R-:W-:-:S04]  /*0150*/  SHF.R.U32.HI R4, RZ, 0x1, R0 ;  /* 0x00000001ff047819 */ /* 0x001fc80000011600 */
[----:B------:R-:W-:-:S13]  /*0160*/  ISETP.GE.U32.AND P2, PT, R7, R4, PT ;  /* 0x000000040700720c */ /* 0x000fda0003f46070 */
[----:B------:R-:W-:Y:S01]  /*0170*/  @!P2 IMAD R3, R4, 0x4, R5 ;  /* 0x000000040403a824 */ /* 0x000fe200078e0205 */
[----:B------:R-:W-:Y:S05]  /*0180*/  @!P2 LDS R2, [R5] ;  /* 0x000000000502a984 */ /* 0x000fea0000000800 */
[----:B------:R-:W0:Y:S02]  /*0190*/  @!P2 LDS R3, [R3] ;  /* 0x000000000303a984 */ /* 0x000e240000000800 */
[----:B0-----:R-:W-:-:S04]  /*01a0*/  @!P2 FSETP.GT.AND P1, PT, R2, R3, PT ;  /* 0x000000030200a20b */ /* 0x001fc80003f24000 */
[----:B------:R-:W-:Y:S02]  /*01b0*/  @!P2 FSEL R2, R2, R3, P1 ;  /* 0x000000030202a208 */ /* 0x000fe40000800000 */
[----:B------:R-:W-:Y:S01]  /*01c0*/  ISETP.GT.U32.AND P1, PT, R0, 0x3, PT ;  /* 0x000000030000780c */ /* 0x000fe20003f24070 */
[----:B------:R-:W-:Y:S02]  /*01d0*/  IMAD.MOV.U32 R0, RZ, RZ, R4 ;  /* 0x000000ffff007224 */ /* 0x000fe400078e0004 */
[----:B------:R1:W-:Y:S01]  /*01e0*/  @!P2 STS [R5], R2 ;  /* 0x000000020500a388 */ /* 0x0003e20000000800 */
[----:B------:R-:W-:Y:S09]  /*01f0*/  BAR.SYNC.DEFER_BLOCKING 0x0 ;  /* 0x0000000000007b1d */ /* 0x000ff20000010000 */
[----:B-1----:R-:W-:Y:S05]  /*0200*/  @P1 BRA `(.L_x_1) ;  /* 0xfffffffc00d01947 */ /* 0x002fea000383ffff */
.L_x_0:
[----:B------:R-:W-:Y:S05]  /*0210*/  @P0 EXIT ;  /* 0x000000000000094d */ /* 0x000fea0003800000 */
[----:B------:R-:W1:Y:S01]  /*0220*/  S2UR UR5, SR_CgaCtaId ;  /* 0x00000000000579c3 */ /* 0x000e620000008800 */
[----:B------:R-:W-:-:S07]  /*0230*/  UMOV UR4, 0x400 ;  /* 0x0000040000047882 */ /* 0x000fce0000000000 */
[----:B------:R-:W2:Y:S01]  /*0240*/  LDC.64 R2, c[0x0][0x388] ;  /* 0x0000e200ff027b82 */ /* 0x000ea20000000a00 */
[----:B-1----:R-:W-:-:S09]  /*0250*/  ULEA UR4, UR5, UR4, 0x18 ;  /* 0x0000000405047291 */ /* 0x002fd2000f8ec0ff */
[----:B0-----:R-:W2:Y:S04]  /*0260*/  LDS R5, [UR4] ;  /* 0x00000004ff057984 */ /* 0x001ea80008000800 */
[----:B--2---:R-:W-:Y:S01]  /*0270*/  STG.E desc[UR6][R2.64], R5 ;  /* 0x0000000502007986 */ /* 0x004fe2000c101906 */
[----:B------:R-:W-:Y:S05]  /*0280*/  EXIT ;  /* 0x000000000000794d */ /* 0x000fea0003800000 */
.L_x_2:
[----:B------:R-:W-:-:S00]  /*0290*/  BRA `(.L_x_2) ;  /* 0xfffffffc00fc7947 */ /* 0x000fc0000383ffff */
[----:B------:R-:W-:-:S00]  /*02a0*/  NOP ;  /* 0x0000000000007918 */ /* 0x000fc00000000000 */
        /* <DEDUP_REMOVED lines=13> */
.L_x_22:


//--------------------- .text._Z6sumRedPfS_i      --------------------------
	.section	.text._Z6sumRedPfS_i,"ax",@progbits
	.align	128
        .global         _Z6sumRedPfS_i
        .type           _Z6sumRedPfS_i,@function
        .size           _Z6sumRedPfS_i,(.L_x_23 - _Z6sumRedPfS_i)
        .other          _Z6sumRedPfS_i,@"STO_CUDA_ENTRY STV_DEFAULT"
_Z6sumRedPfS_i:
.text._Z6sumRedPfS_i:
[----:B------:R-:W-:Y:S01]  /*0000*/  LDC R1, c[0x0][0x37c] ;  /* 0x0000df00ff017b82 */ /* 0x000fe20000000800 */
[----:B------:R-:W0:Y:S07]  /*0010*/  S2R R7, SR_TID.X ;  /* 0x0000000000077919 */ /* 0x000e2e0000002100 */
[----:B------:R-:W0:Y:S01]  /*0020*/  S2UR UR4, SR_CTAID.X ;  /* 0x00000000000479c3 */ /* 0x000e220000002500 */
[----:B------:R-:W1:Y:S01]  /*0030*/  LDCU UR5, c[0x0][0x390] ;  /* 0x00007200ff0577ac */ /* 0x000e620008000800 */
[----:B------:R-:W-:Y:S01]  /*0040*/  IMAD.MOV.U32 R4, RZ, RZ, RZ ;  /* 0x000000ffff047224 */ /* 0x000fe200078e00ff */
        /* <DEDUP_REMOVED lines=16> */
.L_x_4:
[----:B------:R-:W-:-:S04]  /*0150*/  SHF.R.U32.HI R6, RZ, 0x1, R0 ;  /* 0x00000001ff067819 */ /* 0x000fc80000011600 */
[----:B------:R-:W-:-:S13]  /*0160*/  ISETP.GE.U32.AND P1, PT, R7, R6, PT ;  /* 0x000000060700720c */ /* 0x000fda0003f26070 */
[----:B------:R-:W-:Y:S01]  /*0170*/  @!P1 IMAD R2, R6, 0x4, R5 ;  /* 0x0000000406029824 */ /* 0x000fe200078e0205 */
[----:B------:R-:W-:Y:S05]  /*0180*/  @!P1 LDS R3, [R5] ;  /* 0x0000000005039984 */ /* 0x000fea0000000800 */
[----:B------:R-:W0:Y:S02]  /*0190*/  @!P1 LDS R2, [R2] ;  /* 0x0000000002029984 */ /* 0x000e240000000800 */
[----:B0-----:R-:W-:-:S05]  /*01a0*/  @!P1 FADD R4, R2, R3 ;  /* 0x0000000302049221 */ /* 0x001fca0000000000 */
[----:B------:R1:W-:Y:S01]  /*01b0*/  @!P1 STS [R5], R4 ;  /* 0x0000000405009388 */ /* 0x0003e20000000800 */
[----:B------:R-:W-:Y:S01]  /*01c0*/  BAR.SYNC.DEFER_BLOCKING 0x0 ;  /* 0x0000000000007b1d */ /* 0x000fe20000010000 */
[----:B------:R-:W-:Y:S01]  /*01d0*/  ISETP.GT.U32.AND P1, PT, R0, 0x3, PT ;  /* 0x000000030000780c */ /* 0x000fe20003f24070 */
[----:B------:R-:W-:-:S12]  /*01e0*/  IMAD.MOV.U32 R0, RZ, RZ, R6 ;  /* 0x000000ffff007224 */ /* 0x000fd800078e0006 */
[----:B-1----:R-:W-:Y:S05]  /*01f0*/  @P1 BRA `(.L_x_4) ;  /* 0xfffffffc00d41947 */ /* 0x002fea000383ffff */
.L_x_3:
        /* <DEDUP_REMOVED lines=8> */
.L_x_5:
        /* <DEDUP_REMOVED lines=16> */
.L_x_23:


//--------------------- .text._Z17safeSoftmaxKernelPfPKfi --------------------------
	.section	.text._Z17safeSoftmaxKernelPfPKfi,"ax",@progbits
	.align	128
        .global         _Z17safeSoftmaxKernelPfPKfi
        .type           _Z17safeSoftmaxKernelPfPKfi,@function
        .size           _Z17safeSoftmaxKernelPfPKfi,(.L_x_21 - _Z17safeSoftmaxKernelPfPKfi)
        .other          _Z17safeSoftmaxKernelPfPKfi,@"STO_CUDA_ENTRY STV_DEFAULT"
_Z17safeSoftmaxKernelPfPKfi:
.text._Z17safeSoftmaxKernelPfPKfi:
[----:B------:R-:W-:Y:S01]  /*0000*/  LDC R1, c[0x0][0x37c] ;  /* 0x0000df00ff017b82 */ /* 0x000fe20000000800 */
[----:B------:R-:W0:Y:S07]  /*0010*/  S2R R7, SR_TID.X ;  /* 0x0000000000077919 */ /* 0x000e2e0000002100 */
[----:B------:R-:W0:Y:S01]  /*0020*/  S2UR UR4, SR_CTAID.X ;  /* 0x00000000000479c3 */ /* 0x000e220000002500 */
[----:B------:R-:W1:Y:S07]  /*0030*/  LDCU UR5, c[0x0][0x390] ;  /* 0x00007200ff0577ac */ /* 0x000e6e0008000800 */
[----:B------:R-:W0:Y:S02]  /*0040*/  LDC R0, c[0x0][0x360] ;  /* 0x0000d800ff007b82 */ /* 0x000e240000000800 */
[----:B0-----:R-:W-:-:S05]  /*0050*/  IMAD R7, R0, UR4, R7 ;  /* 0x0000000400077c24 */ /* 0x001fca000f8e0207 */
[----:B-1----:R-:W-:-:S13]  /*0060*/  ISETP.GE.AND P0, PT, R7, UR5, PT ;  /* 0x0000000507007c0c */ /* 0x002fda000bf06270 */
[----:B------:R-:W-:Y:S05]  /*0070*/  @P0 EXIT ;  /* 0x000000000000094d */ /* 0x000fea0003800000 */
[----:B------:R-:W0:Y:S01]  /*0080*/  LDC.64 R2, c[0x0][0x388] ;  /* 0x0000e200ff027b82 */ /* 0x000e220000000a00 */
[----:B------:R-:W0:Y:S07]  /*0090*/  LDCU.64 UR4, c[0x0][0x358] ;  /* 0x00006b00ff0477ac */ /* 0x000e2e0008000a00 */
[----:B------:R-:W1:Y:S01]  /*00a0*/  LDC.64 R4, c[0x0][0x380] ;  /* 0x0000e000ff047b82 */ /* 0x000e620000000a00 */
[----:B0-----:R-:W2:Y:S01]  /*00b0*/  LDG.E R3, desc[UR4][R2.64] ;  /* 0x0000000402037981 */ /* 0x001ea2000c1e1900 */
[----:B-1----:R-:W-:-:S05]  /*00c0*/  IMAD.WIDE R4, R7, 0x4, R4 ;  /* 0x0000000407047825 */ /* 0x002fca00078e0204 */
[----:B------:R-:W3:Y:S01]  /*00d0*/  LDG.E R0, desc[UR4][R4.64] ;  /* 0x0000000404007981 */ /* 0x000ee2000c1e1900 */
[----:B------:R-:W-:Y:S01]  /*00e0*/  BSSY.RECONVERGENT B0, `(.L_x_6) ;  /* 0x000000c000007945 */ /* 0x000fe20003800200 */
[----:B--2---:R-:W0:Y:S08]  /*00f0*/  MUFU.RCP R6, R3 ;  /* 0x0000000300067308 */ /* 0x004e300000001000 */
[----:B---3--:R-:W1:Y:S01]  /*0100*/  FCHK P0, R0, R3 ;  /* 0x0000000300007302 */ /* 0x008e620000000000 */
[----:B0-----:R-:W-:-:S04]  /*0110*/  FFMA R7, -R3, R6, 1 ;  /* 0x3f80000003077423 */ /* 0x001fc80000000106 */
[----:B------:R-:W-:-:S04]  /*0120*/  FFMA R7, R6, R7, R6 ;  /* 0x0000000706077223 */ /* 0x000fc80000000006 */
[----:B------:R-:W-:-:S04]  /*0130*/  FFMA R6, R0, R7, RZ ;  /* 0x0000000700067223 */ /* 0x000fc800000000ff */
[----:B------:R-:W-:-:S04]  /*0140*/  FFMA R8, -R3, R6, R0 ;  /* 0x0000000603087223 */ /* 0x000fc80000000100 */
[----:B------:R-:W-:Y:S01]  /*0150*/  FFMA R7, R7, R8, R6 ;  /* 0x0000000807077223 */ /* 0x000fe20000000006 */
[----:B-1----:R-:W-:Y:S06]  /*0160*/  @!P0 BRA `(.L_x_7) ;  /* 0x00000000000c8947 */ /* 0x002fec0003800000 */
[----:B------:R-:W-:-:S07]  /*0170*/  MOV R2, 0x190 ;  /* 0x0000019000027802 */ /* 0x000fce0000000f00 */
[----:B------:R-:W-:Y:S05]  /*0180*/  CALL.REL.NOINC `($__internal_0_$__cuda_sm3x_div_rn_noftz_f32_slowpath) ;  /* 0x0000000000107944 */ /* 0x000fea0003c00000 */
[----:B------:R-:W-:-:S07]  /*0190*/  IMAD.MOV.U32 R7, RZ, RZ, R0 ;  /* 0x000000ffff077224 */ /* 0x000fce00078e0000 */
.L_x_7:
[----:B------:R-:W-:Y:S05]  /*01a0*/  BSYNC.RECONVERGENT B0 ;  /* 0x0000000000007941 */ /* 0x000fea0003800200 */
.L_x_6:
[----:B------:R-:W-:Y:S01]  /*01b0*/  STG.E desc[UR4][R4.64], R7 ;  /* 0x0000000704007986 */ /* 0x000fe2000c101904 */
[----:B------:R-:W-:Y:S05]  /*01c0*/  EXIT ;  /* 0x000000000000794d */ /* 0x000fea0003800000 */
        .weak           $__internal_0_$__cuda_sm3x_div_rn_noftz_f32_slowpath
        .type           $__internal_0_$__cuda_sm3x_div_rn_noftz_f32_slowpath,@function
        .size           $__internal_0_$__cuda_sm3x_div_rn_noftz_f32_slowpath,(.L_x_21 - $__internal_0_$__cuda_sm3x_div_rn_noftz_f32_slowpath)
$__internal_0_$__cuda_sm3x_div_rn_noftz_f32_slowpath:
[--C-:B------:R-:W-:Y:S01]  /*01d0*/  SHF.R.U32.HI R7, RZ, 0x17, R3.reuse ;  /* 0x00000017ff077819 */ /* 0x100fe20000011603 */
[----:B------:R-:W-:Y:S01]  /*01e0*/  BSSY.RECONVERGENT B1, `(.L_x_8) ;  /* 0x0000064000017945 */ /* 0x000fe20003800200 */
[--C-:B------:R-:W-:Y:S01]  /*01f0*/  SHF.R.U32.HI R6, RZ, 0x17, R0.reuse ;  /* 0x00000017ff067819 */ /* 0x100fe20000011600 */
[----:B------:R-:W-:Y:S01]  /*0200*/  IMAD.MOV.U32 R8, RZ, RZ, R0 ;  /* 0x000000ffff087224 */ /* 0x000fe200078e0000 */
[----:B------:R-:W-:Y:S01]  /*0210*/  LOP3.LUT R7, R7, 0xff, RZ, 0xc0, !PT ;  /* 0x000000ff07077812 */ /* 0x000fe200078ec0ff */
[----:B------:R-:W-:Y:S01]  /*0220*/  IMAD.MOV.U32 R9, RZ, RZ, R3 ;  /* 0x000000ffff097224 */ /* 0x000fe200078e0003 */
[----:B------:R-:W-:-:S03]  /*0230*/  LOP3.LUT R6, R6, 0xff, RZ, 0xc0, !PT ;  /* 0x000000ff06067812 */ /* 0x000fc600078ec0ff */
[----:B------:R-:W-:Y:S02]  /*0240*/  VIADD R12, R7, 0xffffffff ;  /* 0xffffffff070c7836 */ /* 0x000fe40000000000 */
[----:B------:R-:W-:-:S03]  /*0250*/  VIADD R11, R6, 0xffffffff ;  /* 0xffffffff060b7836 */ /* 0x000fc60000000000 */
[----:B------:R-:W-:-:S04]  /*0260*/  ISETP.GT.U32.AND P0, PT, R12, 0xfd, PT ;  /* 0x000000fd0c00780c */ /* 0x000fc80003f04070 */
[----:B------:R-:W-:-:S13]  /*0270*/  ISETP.GT.U32.OR P0, PT, R11, 0xfd, P0 ;  /* 0x000000fd0b00780c */ /* 0x000fda0000704470 */
[----:B------:R-:W-:Y:S01]  /*0280*/  @!P0 IMAD.MOV.U32 R10, RZ, RZ, RZ ;  /* 0x000000ffff0a8224 */ /* 0x000fe200078e00ff */
[----:B------:R-:W-:Y:S06]  /*0290*/  @!P0 BRA `(.L_x_9) ;  /* 0x00000000005c8947 */ /* 0x000fec0003800000 */
[----:B------:R-:W-:Y:S02]  /*02a0*/  FSETP.GTU.FTZ.AND P0, PT, |R0|, +INF , PT ;  /* 0x7f8000000000780b */ /* 0x000fe40003f1c200 */
[----:B------:R-:W-:-:S04]  /*02b0*/  FSETP.GTU.FTZ.AND P1, PT, |R3|, +INF , PT ;  /* 0x7f8000000300780b */ /* 0x000fc80003f3c200 */
[----:B------:R-:W-:-:S13]  /*02c0*/  PLOP3.LUT P0, PT, P0, P1, PT, 0xf8, 0x8f ;  /* 0x00000000008f781c */ /* 0x000fda0000703f70 */
[----:B------:R-:W-:Y:S05]  /*02d0*/  @P0 BRA `(.L_x_10) ;  /* 0x00000004004c0947 */ /* 0x000fea0003800000 */
[----:B------:R-:W-:-:S13]  /*02e0*/  LOP3.LUT P0, RZ, R9, 0x7fffffff, R8, 0xc8, !PT ;  /* 0x7fffffff09ff7812 */ /* 0x000fda000780c808 */
[----:B------:R-:W-:Y:S05]  /*02f0*/  @!P0 BRA `(.L_x_11) ;  /* 0x00000004003c8947 */ /* 0x000fea0003800000 */
[C---:B------:R-:W-:Y:S02]  /*0300*/  FSETP.NEU.FTZ.AND P2, PT, |R0|.reuse, +INF , PT ;  /* 0x7f8000000000780b */ /* 0x040fe40003f5d200 */
[----:B------:R-:W-:Y:S02]  /*0310*/  FSETP.NEU.FTZ.AND P1, PT, |R3|, +INF , PT ;  /* 0x7f8000000300780b */ /* 0x000fe40003f3d200 */
[----:B------:R-:W-:-:S11]  /*0320*/  FSETP.NEU.FTZ.AND P0, PT, |R0|, +INF , PT ;  /* 0x7f8000000000780b */ /* 0x000fd60003f1d200 */
[----:B------:R-:W-:Y:S05]  /*0330*/  @!P1 BRA !P2, `(.L_x_11) ;  /* 0x00000004002c9947 */ /* 0x000fea0005000000 */
[----:B------:R-:W-:-:S04]  /*0340*/  LOP3.LUT P2, RZ, R8, 0x7fffffff, RZ, 0xc0, !PT ;  /* 0x7fffffff08ff7812 */ /* 0x000fc8000784c0ff */
[----:B------:R-:W-:-:S13]  /*0350*/  PLOP3.LUT P1, PT, P1, P2, PT, 0x2f, 0xf2 ;  /* 0x0000000000f2781c */ /* 0x000fda0000f24577 */
[----:B------:R-:W-:Y:S05]  /*0360*/  @P1 BRA `(.L_x_12) ;  /* 0x0000000400181947 */ /* 0x000fea0003800000 */
[----:B------:R-:W-:-:S04]  /*0370*/  LOP3.LUT P1, RZ, R9, 0x7fffffff, RZ, 0xc0, !PT ;  /* 0x7fffffff09ff7812 */ /* 0x000fc8000782c0ff */
[----:B------:R-:W-:-:S13]  /*0380*/  PLOP3.LUT P0, PT, P0, P1, PT, 0x2f, 0xf2 ;  /* 0x0000000000f2781c */ /* 0x000fda0000702577 */
[----:B------:R-:W-:Y:S05]  /*0390*/  @P0 BRA `(.L_x_13) ;  /* 0x0000000400000947 */ /* 0x000fea0003800000 */
[----:B------:R-:W-:Y:S02]  /*03a0*/  ISETP.GE.AND P0, PT, R11, RZ, PT ;  /* 0x000000ff0b00720c */ /* 0x000fe40003f06270 */
[----:B------:R-:W-:-:S11]  /*03b0*/  ISETP.GE.AND P1, PT, R12, RZ, PT ;  /* 0x000000ff0c00720c */ /* 0x000fd60003f26270 */
[----:B------:R-:W-:Y:S02]  /*03c0*/  @P0 IMAD.MOV.U32 R10, RZ, RZ, RZ ;  /* 0x000000ffff0a0224 */ /* 0x000fe400078e00ff */
[----:B------:R-:W-:Y:S01]  /*03d0*/  @!P0 FFMA R8, R0, 1.84467440737095516160e+19, RZ ;  /* 0x5f80000000088823 */ /* 0x000fe200000000ff */
[----:B------:R-:W-:Y:S02]  /*03e0*/  @!P0 IMAD.MOV.U32 R10, RZ, RZ, -0x40 ;  /* 0xffffffc0ff0a8424 */ /* 0x000fe400078e00ff */
[----:B------:R-:W-:Y:S02]  /*03f0*/  @!P1 FFMA R9, R3, 1.84467440737095516160e+19, RZ ;  /* 0x5f80000003099823 */ /* 0x000fe400000000ff */
[----:B------:R-:W-:-:S07]  /*0400*/  @!P1 VIADD R10, R10, 0x40 ;  /* 0x000000400a0a9836 */ /* 0x000fce0000000000 */
.L_x_9:
[----:B------:R-:W-:Y:S01]  /*0410*/  LEA R0, R7, 0xc0800000, 0x17 ;  /* 0xc080000007007811 */ /* 0x000fe200078eb8ff */
[----:B------:R-:W-:Y:S01]  /*0420*/  VIADD R6, R6, 0xffffff81 ;  /* 0xffffff8106067836 */ /* 0x000fe20000000000 */
[----:B------:R-:W-:Y:S03]  /*0430*/  BSSY.RECONVERGENT B2, `(.L_x_14) ;  /* 0x0000035000027945 */ /* 0x000fe60003800200 */
[----:B------:R-:W-:Y:S01]  /*0440*/  IMAD.IADD R9, R9, 0x1, -R0 ;  /* 0x0000000109097824 */ /* 0x000fe200078e0a00 */
[C---:B------:R-:W-:Y:S01]  /*0450*/  IADD3 R7, PT, PT, R6.reuse, 0x7f, -R7 ;  /* 0x0000007f06077810 */ /* 0x040fe20007ffe807 */
[----:B------:R-:W-:Y:S02]  /*0460*/  IMAD R0, R6, -0x800000, R8 ;  /* 0xff80000006007824 */ /* 0x000fe400078e0208 */
[----:B------:R-:W0:Y:S01]  /*0470*/  MUFU.RCP R3, R9 ;  /* 0x0000000900037308 */ /* 0x000e220000001000 */
[----:B------:R-:W-:Y:S01]  /*0480*/  FADD.FTZ R11, -R9, -RZ ;  /* 0x800000ff090b7221 */ /* 0x000fe20000010100 */
[----:B------:R-:W-:-:S03]  /*0490*/  IMAD.IADD R7, R7, 0x1, R10 ;  /* 0x0000000107077824 */ /* 0x000fc600078e020a */
[----:B0-----:R-:W-:-:S04]  /*04a0*/  FFMA R12, R3, R11, 1 ;  /* 0x3f800000030c7423 */ /* 0x001fc8000000000b */
[----:B------:R-:W-:-:S04]  /*04b0*/  FFMA R12, R3, R12, R3 ;  /* 0x0000000c030c7223 */ /* 0x000fc80000000003 */
[----:B------:R-:W-:-:S04]  /*04c0*/  FFMA R3, R0, R12, RZ ;  /* 0x0000000c00037223 */ /* 0x000fc800000000ff */
[----:B------:R-:W-:-:S04]  /*04d0*/  FFMA R8, R11, R3, R0 ;  /* 0x000000030b087223 */ /* 0x000fc80000000000 */
[----:B------:R-:W-:-:S04]  /*04e0*/  FFMA R13, R12, R8, R3 ;  /* 0x000000080c0d7223 */ /* 0x000fc80000000003 */
[----:B------:R-:W-:-:S04]  /*04f0*/  FFMA R8, R11, R13, R0 ;  /* 0x0000000d0b087223 */ /* 0x000fc80000000000 */
[----:B------:R-:W-:-:S05]  /*0500*/  FFMA R0, R12, R8, R13 ;  /* 0x000000080c007223 */ /* 0x000fca000000000d */
[----:B------:R-:W-:-:S04]  /*0510*/  SHF.R.U32.HI R3, RZ, 0x17, R0 ;  /* 0x00000017ff037819 */ /* 0x000fc80000011600 */
[----:B------:R-:W-:-:S05]  /*0520*/  LOP3.LUT R3, R3, 0xff, RZ, 0xc0, !PT ;  /* 0x000000ff03037812 */ /* 0x000fca00078ec0ff */
[----:B------:R-:W-:-:S04]  /*0530*/  IMAD.IADD R9, R3, 0x1, R7 ;  /* 0x0000000103097824 */ /* 0x000fc800078e0207 */
[----:B------:R-:W-:-:S05]  /*0540*/  VIADD R3, R9, 0xffffffff ;  /* 0xffffffff09037836 */ /* 0x000fca0000000000 */
[----:B------:R-:W-:-:S13]  /*0550*/  ISETP.GE.U32.AND P0, PT, R3, 0xfe, PT ;  /* 0x000000fe0300780c */ /* 0x000fda0003f06070 */
[----:B------:R-:W-:Y:S05]  /*0560*/  @!P0 BRA `(.L_x_15) ;  /* 0x0000000000808947 */ /* 0x000fea0003800000 */
[----:B------:R-:W-:-:S13]  /*0570*/  ISETP.GT.AND P0, PT, R9, 0xfe, PT ;  /* 0x000000fe0900780c */ /* 0x000fda0003f04270 */
[----:B------:R-:W-:Y:S05]  /*0580*/  @P0 BRA `(.L_x_16) ;  /* 0x00000000006c0947 */ /* 0x000fea0003800000 */
[----:B------:R-:W-:-:S13]  /*0590*/  ISETP.GE.AND P0, PT, R9, 0x1, PT ;  /* 0x000000010900780c */ /* 0x000fda0003f06270 */
[----:B------:R-:W-:Y:S05]  /*05a0*/  @P0 BRA `(.L_x_17) ;  /* 0x0000000000740947 */ /* 0x000fea0003800000 */
[----:B------:R-:W-:Y:S02]  /*05b0*/  ISETP.GE.AND P0, PT, R9, -0x18, PT ;  /* 0xffffffe80900780c */ /* 0x000fe40003f06270 */
[----:B------:R-:W-:-:S11]  /*05c0*/  LOP3.LUT R0, R0, 0x80000000, RZ, 0xc0, !PT ;  /* 0x8000000000007812 */ /* 0x000fd600078ec0ff */
[----:B------:R-:W-:Y:S05]  /*05d0*/  @!P0 BRA `(.L_x_17) ;  /* 0x0000000000688947 */ /* 0x000fea0003800000 */
[CCC-:B------:R-:W-:Y:S01]  /*05e0*/  FFMA.RZ R3, R12.reuse, R8.reuse, R13.reuse ;  /* 0x000000080c037223 */ /* 0x1c0fe2000000c00d */
[CCC-:B------:R-:W-:Y:S01]  /*05f0*/  FFMA.RM R6, R12.reuse, R8.reuse, R13.reuse ;  /* 0x000000080c067223 */ /* 0x1c0fe2000000400d */
[C---:B------:R-:W-:Y:S02]  /*0600*/  ISETP.NE.AND P2, PT, R9.reuse, RZ, PT ;  /* 0x000000ff0900720c */ /* 0x040fe40003f45270 */
[----:B------:R-:W-:Y:S02]  /*0610*/  ISETP.NE.AND P1, PT, R9, RZ, PT ;  /* 0x000000ff0900720c */ /* 0x000fe40003f25270 */
[----:B------:R-:W-:Y:S01]  /*0620*/  LOP3.LUT R7, R3, 0x7fffff, RZ, 0xc0, !PT ;  /* 0x007fffff03077812 */ /* 0x000fe200078ec0ff */
[----:B------:R-:W-:Y:S01]  /*0630*/  FFMA.RP R3, R12, R8, R13 ;  /* 0x000000080c037223 */ /* 0x000fe2000000800d */
[----:B------:R-:W-:Y:S02]  /*0640*/  VIADD R8, R9, 0x20 ;  /* 0x0000002009087836 */ /* 0x000fe40000000000 */
[----:B------:R-:W-:Y:S01]  /*0650*/  LOP3.LUT R7, R7, 0x800000, RZ, 0xfc, !PT ;  /* 0x0080000007077812 */ /* 0x000fe200078efcff */
[----:B------:R-:W-:Y:S01]  /*0660*/  IMAD.MOV R9, RZ, RZ, -R9 ;  /* 0x000000ffff097224 */ /* 0x000fe200078e0a09 */
[----:B------:R-:W-:-:S02]  /*0670*/  FSETP.NEU.FTZ.AND P0, PT, R3, R6, PT ;  /* 0x000000060300720b */ /* 0x000fc40003f1d000 */
[----:B------:R-:W-:Y:S02]  /*0680*/  SHF.L.U32 R8, R7, R8, RZ ;  /* 0x0000000807087219 */ /* 0x000fe400000006ff */
[----:B------:R-:W-:Y:S02]  /*0690*/  SEL R6, R9, RZ, P2 ;  /* 0x000000ff09067207 */ /* 0x000fe40001000000 */
[----:B------:R-:W-:Y:S02]  /*06a0*/  ISETP.NE.AND P1, PT, R8, RZ, P1 ;  /* 0x000000ff0800720c */ /* 0x000fe40000f25270 */
[----:B------:R-:W-:Y:S02]  /*06b0*/  SHF.R.U32.HI R6, RZ, R6, R7 ;  /* 0x00000006ff067219 */ /* 0x000fe40000011607 */
[----:B------:R-:W-:Y:S02]  /*06c0*/  PLOP3.LUT P0, PT, P0, P1, PT, 0xf8, 0x8f ;  /* 0x00000000008f781c */ /* 0x000fe40000703f70 */
[----:B------:R-:W-:-:S02]  /*06d0*/  SHF.R.U32.HI R8, RZ, 0x1, R6 ;  /* 0x00000001ff087819 */ /* 0x000fc40000011606 */
[----:B------:R-:W-:-:S04]  /*06e0*/  SEL R3, RZ, 0x1, !P0 ;  /* 0x00000001ff037807 */ /* 0x000fc80004000000 */
[----:B------:R-:W-:-:S04]  /*06f0*/  LOP3.LUT R3, R3, 0x1, R8, 0xf8, !PT ;  /* 0x0000000103037812 */ /* 0x000fc800078ef808 */
[----:B------:R-:W-:-:S05]  /*0700*/  LOP3.LUT R3, R3, R6, RZ, 0xc0, !PT ;  /* 0x0000000603037212 */ /* 0x000fca00078ec0ff */
[----:B------:R-:W-:-:S05]  /*0710*/  IMAD.IADD R3, R8, 0x1, R3 ;  /* 0x0000000108037824 */ /* 0x000fca00078e0203 */
[----:B------:R-:W-:Y:S01]  /*0720*/  LOP3.LUT R0, R3, R0, RZ, 0xfc, !PT ;  /* 0x0000000003007212 */ /* 0x000fe200078efcff */
[----:B------:R-:W-:Y:S06]  /*0730*/  BRA `(.L_x_17) ;  /* 0x0000000000107947 */ /* 0x000fec0003800000 */
.L_x_16:
[----:B------:R-:W-:-:S04]  /*0740*/  LOP3.LUT R0, R0, 0x80000000, RZ, 0xc0, !PT ;  /* 0x8000000000007812 */ /* 0x000fc800078ec0ff */
[----:B------:R-:W-:Y:S01]  /*0750*/  LOP3.LUT R0, R0, 0x7f800000, RZ, 0xfc, !PT ;  /* 0x7f80000000007812 */ /* 0x000fe200078efcff */
[----:B------:R-:W-:Y:S06]  /*0760*/  BRA `(.L_x_17) ;  /* 0x0000000000047947 */ /* 0x000fec0003800000 */
.L_x_15:
[----:B------:R-:W-:-:S07]  /*0770*/  IMAD R0, R7, 0x800000, R0 ;  /* 0x0080000007007824 */ /* 0x000fce00078e0200 */
.L_x_17:
[----:B------:R-:W-:Y:S05]  /*0780*/  BSYNC.RECONVERGENT B2 ;  /* 0x0000000000027941 */ /* 0x000fea0003800200 */
.L_x_14:
[----:B------:R-:W-:Y:S05]  /*0790*/  BRA `(.L_x_18) ;  /* 0x0000000000207947 */ /* 0x000fea0003800000 */
.L_x_13:
[----:B------:R-:W-:-:S04]  /*07a0*/  LOP3.LUT R0, R9, 0x80000000, R8, 0x48, !PT ;  /* 0x8000000009007812 */ /* 0x000fc800078e4808 */
[----:B------:R-:W-:Y:S01]  /*07b0*/  LOP3.LUT R0, R0, 0x7f800000, RZ, 0xfc, !PT ;  /* 0x7f80000000007812 */ /* 0x000fe200078efcff */
[----:B------:R-:W-:Y:S06]  /*07c0*/  BRA `(.L_x_18) ;  /* 0x0000000000147947 */ /* 0x000fec0003800000 */
.L_x_12:
[----:B------:R-:W-:Y:S01]  /*07d0*/  LOP3.LUT R0, R9, 0x80000000, R8, 0x48, !PT ;  /* 0x8000000009007812 */ /* 0x000fe200078e4808 */
[----:B------:R-:W-:Y:S06]  /*07e0*/  BRA `(.L_x_18) ;  /* 0x00000000000c7947 */ /* 0x000fec0003800000 */
.L_x_11:
[----:B------:R-:W0:Y:S01]  /*07f0*/  MUFU.RSQ R0, -QNAN ;  /* 0xffc0000000007908 */ /* 0x000e220000001400 */
[----:B------:R-:W-:Y:S05]  /*0800*/  BRA `(.L_x_18) ;  /* 0x0000000000047947 */ /* 0x000fea0003800000 */
.L_x_10:
[----:B------:R-:W-:-:S07]  /*0810*/  FADD.FTZ R0, R0, R3 ;  /* 0x0000000300007221 */ /* 0x000fce0000010000 */
.L_x_18:
[----:B------:R-:W-:Y:S05]  /*0820*/  BSYNC.RECONVERGENT B1 ;  /* 0x0000000000017941 */ /* 0x000fea0003800200 */
.L_x_8:
[----:B------:R-:W-:-:S04]  /*0830*/  IMAD.MOV.U32 R3, RZ, RZ, 0x0 ;  /* 0x00000000ff037424 */ /* 0x000fc800078e00ff */
[----:B0-----:R-:W-:Y:S05]  /*0840*/  RET.REL.NODEC R2 `(_Z17safeSoftmaxKernelPfPKfi) ;  /* 0xfffffff402ec7950 */ /* 0x001fea0003c3ffff */
.L_x_19:
        /* <DEDUP_REMOVED lines=11> */
.L_x_21:


//--------------------- .text._Z17ExponentialKernelPfPKfi --------------------------
	.section	.text._Z17ExponentialKernelPfPKfi,"ax",@progbits
	.align	128
        .global         _Z17ExponentialKernelPfPKfi
        .type           _Z17ExponentialKernelPfPKfi,@function
        .size           _Z17ExponentialKernelPfPKfi,(.L_x_25 - _Z17ExponentialKernelPfPKfi)
        .other          _Z17ExponentialKernelPfPKfi,@"STO_CUDA_ENTRY STV_DEFAULT"
_Z17ExponentialKernelPfPKfi:
.text._Z17ExponentialKernelPfPKfi:
        /* <DEDUP_REMOVED lines=9> */
[----:B------:R-:W1:Y:S07]  /*0090*/  LDCU.64 UR4, c[0x0][0x358] ;  /* 0x00006b00ff0477ac */ /* 0x000e6e0008000a00 */
[----:B------:R-:W2:Y:S01]  /*00a0*/  LDC.64 R4, c[0x0][0x388] ;  /* 0x0000e200ff047b82 */ /* 0x000ea20000000a00 */
[----:B0-----:R-:W-:-:S05]  /*00b0*/  IMAD.WIDE R2, R7, 0x4, R2 ;  /* 0x0000000407027825 */ /* 0x001fca00078e0202 */
[----:B-1----:R-:W3:Y:S04]  /*00c0*/  LDG.E R0, desc[UR4][R2.64] ;  /* 0x0000000402007981 */ /* 0x002ee8000c1e1900 */
[----:B--2---:R-:W3:Y:S01]  /*00d0*/  LDG.E R5, desc[UR4][R4.64] ;  /* 0x0000000404057981 */ /* 0x004ee2000c1e1900 */
[----:B------:R-:W-:Y:S01]  /*00e0*/  HFMA2 R7, -RZ, RZ, 0.96630859375, -0.0022525787353515625 ;  /* 0x3bbb989dff077431 */ /* 0x000fe200000001ff */
[----:B------:R-:W-:Y:S01]  /*00f0*/  MOV R9, 0x437c0000 ;  /* 0x437c000000097802 */ /* 0x000fe20000000f00 */
[----:B---3--:R-:W-:-:S04]  /*0100*/  FADD R0, R0, -R5 ;  /* 0x8000000500007221 */ /* 0x008fc80000000000 */
[----:B------:R-:W-:-:S04]  /*0110*/  FFMA.SAT R6, R0, R7, 0.5 ;  /* 0x3f00000000067423 */ /* 0x000fc80000002007 */
[----:B------:R-:W-:-:S04]  /*0120*/  FFMA.RM R6, R6, R9, 12582913 ;  /* 0x4b40000106067423 */ /* 0x000fc80000004009 */
[----:B------:R-:W-:-:S04]  /*0130*/  FADD R7, R6, -12583039 ;  /* 0xcb40007f06077421 */ /* 0x000fc80000000000 */
[----:B------:R-:W-:-:S04]  /*0140*/  FFMA R7, R0, 1.4426950216293334961, -R7 ;  /* 0x3fb8aa3b00077823 */ /* 0x000fc80000000807 */
[----:B------:R-:W-:-:S06]  /*0150*/  FFMA R7, R0, 1.925963033500011079e-08, R7 ;  /* 0x32a5706000077823 */ /* 0x000fcc0000000007 */
[----:B------:R-:W0:Y:S01]  /*0160*/  MUFU.EX2 R7, R7 ;  /* 0x0000000700077308 */ /* 0x000e220000000800 */
[----:B------:R-:W-:-:S05]  /*0170*/  SHF.L.U32 R6, R6, 0x17, RZ ;  /* 0x0000001706067819 */ /* 0x000fca00000006ff */
[----:B0-----:R-:W-:-:S05]  /*0180*/  FMUL R5, R6, R7 ;  /* 0x0000000706057220 */ /* 0x001fca0000400000 */
[----:B------:R-:W-:Y:S01]  /*0190*/  STG.E desc[UR4][R2.64], R5 ;  /* 0x0000000502007986 */ /* 0x000fe2000c101904 */
[----:B------:R-:W-:Y:S05]  /*01a0*/  EXIT ;  /* 0x000000000000794d */ /* 0x000fea0003800000 */
.L_x_20:
        /* <DEDUP_REMOVED lines=13> */
.L_x_25:


//--------------------- .nv.shared._Z12MaxReductionPfS_i --------------------------
	.section	.nv.shared._Z12MaxReductionPfS_i,"aw",@nobits
	.sectionflags	@""
	.align	4
.nv.shared._Z12MaxReductionPfS_i:
	.zero		1536


//--------------------- .nv.shared.reserved.0     --------------------------
	.section	.nv.shared.reserved.0,"aw",@nobits
	.weak		__nv_reservedSMEM_offset_0_alias
	.size		__nv_reservedSMEM_offset_0_alias, 0, 64
	.other		__nv_reservedSMEM_offset_0_alias,@"STO_CUDA_RESERVED_SHARED STV_DEFAULT"
__nv_reservedSMEM_offset_0_alias:
	.zero		0
	.zero		64


//--------------------- .nv.shared._Z6sumRedPfS_i --------------------------
	.section	.nv.shared._Z6sumRedPfS_i,"aw",@nobits
	.sectionflags	@""
	.align	4
.nv.shared._Z6sumRedPfS_i:
	.zero		1536


//--------------------- .nv.constant0._Z12MaxReductionPfS_i --------------------------
	.section	.nv.constant0._Z12MaxReductionPfS_i,"a",@progbits
	.sectionflags	@""
	.align	4
.nv.constant0._Z12MaxReductionPfS_i:
	.zero		916


//--------------------- .nv.constant0._Z6sumRedPfS_i --------------------------
	.section	.nv.constant0._Z6sumRedPfS_i,"a",@progbits
	.sectionflags	@""
	.align	4
.nv.constant0._Z6sumRedPfS_i:
	.zero		916


//--------------------- .nv.constant0._Z17safeSoftmaxKernelPfPKfi --------------------------
	.section	.nv.constant0._Z17safeSoftmaxKernelPfPKfi,"a",@progbits
	.sectionflags	@""
	.align	4
.nv.constant0._Z17safeSoftmaxKernelPfPKfi:
	.zero		916


//--------------------- .nv.constant0._Z17ExponentialKernelPfPKfi --------------------------
	.section	.nv.constant0._Z17ExponentialKernelPfPKfi,"a",@progbits
	.sectionflags	@""
	.align	4
.nv.constant0._Z17ExponentialKernelPfPKfi:
	.zero		916


//--------------------- SYMBOLS --------------------------

	.type		.nv.reservedSmem.offset0,@object
	.size		.nv.reservedSmem.offset0,0x4
	.type		.nv.reservedSmem.cap,@object
	.size		.nv.reservedSmem.cap,0x4
